	.headerflags	@"EF_CUDA_TEXMODE_UNIFIED EF_CUDA_64BIT_ADDRESS EF_CUDA_ACCELERATORS EF_CUDA_SM90 EF_CUDA_VIRTUAL_SM(EF_CUDA_SM90)"
	.elftype	@"ET_EXEC"


//--------------------- .nv.info                  --------------------------
	.section	.nv.info,"",@"SHT_CUDA_INFO"
	.align	4


	//----- nvinfo : EIATTR_REGCOUNT
	.align		4
        /*0000*/ 	.byte	0x04, 0x2f
        /*0002*/ 	.short	(.L_1 - .L_0)
	.align		4
.L_0:
        /*0004*/ 	.word	index@(triton_poi_fused__unsafe_index_add_mul_sub_14)
        /*0008*/ 	.word	0x0000001e


	//----- nvinfo : EIATTR_MIN_STACK_SIZE
	.align		4
.L_1:
        /*000c*/ 	.byte	0x04, 0x12
        /*000e*/ 	.short	(.L_3 - .L_2)
	.align		4
.L_2:
        /*0010*/ 	.word	index@(triton_poi_fused__unsafe_index_add_mul_sub_14)
        /*0014*/ 	.word	0x00000000


	//----- nvinfo : EIATTR_FRAME_SIZE
	.align		4
.L_3:
        /*0018*/ 	.byte	0x04, 0x11
        /*001a*/ 	.short	(.L_5 - .L_4)
	.align		4
.L_4:
        /*001c*/ 	.word	index@(triton_poi_fused__unsafe_index_add_mul_sub_14)
        /*0020*/ 	.word	0x00000000


	//----- nvinfo : EIATTR_MIN_STACK_SIZE
	.align		4
.L_5:
        /*0024*/ 	.byte	0x04, 0x12
        /*0026*/ 	.short	(.L_7 - .L_6)
	.align		4
.L_6:
        /*0028*/ 	.word	index@(triton_poi_fused__unsafe_index_add_mul_sub_14)
        /*002c*/ 	.word	0x00000000
.L_7:


//--------------------- .nv.info.triton_poi_fused__unsafe_index_add_mul_sub_14 --------------------------
	.section	.nv.info.triton_poi_fused__unsafe_index_add_mul_sub_14,"",@"SHT_CUDA_INFO"
	.sectionflags	@""
	.align	4


	//----- nvinfo : EIATTR_CUDA_API_VERSION
	.align		4
        /*0000*/ 	.byte	0x04, 0x37
        /*0002*/ 	.short	(.L_9 - .L_8)
.L_8:
        /*0004*/ 	.word	0x0000007c


	//----- nvinfo : EIATTR_KPARAM_INFO
	.align		4
.L_9:
        /*0008*/ 	.byte	0x04, 0x17
        /*000a*/ 	.short	(.L_11 - .L_10)
.L_10:
        /*000c*/ 	.word	0x00000000
        /*0010*/ 	.short	0x0008
        /*0012*/ 	.short	0x0040
        /*0014*/ 	.byte	0x00, 0xf0, 0x11, 0x00


	//----- nvinfo : EIATTR_KPARAM_INFO
	.align		4
.L_11:
        /*0018*/ 	.byte	0x04, 0x17
        /*001a*/ 	.short	(.L_13 - .L_12)
.L_12:
        /*001c*/ 	.word	0x00000000
        /*0020*/ 	.short	0x0007
        /*0022*/ 	.short	0x0038
        /*0024*/ 	.byte	0x00, 0xf4, 0x21, 0x00


	//----- nvinfo : EIATTR_KPARAM_INFO
	.align		4
.L_13:
        /*0028*/ 	.byte	0x04, 0x17
        /*002a*/ 	.short	(.L_15 - .L_14)
.L_14:
        /*002c*/ 	.word	0x00000000
        /*0030*/ 	.short	0x0006
        /*0032*/ 	.short	0x0030
        /*0034*/ 	.byte	0x00, 0xf4, 0x21, 0x00


	//----- nvinfo : EIATTR_KPARAM_INFO
	.align		4
.L_15:
        /*0038*/ 	.byte	0x04, 0x17
        /*003a*/ 	.short	(.L_17 - .L_16)
.L_16:
        /*003c*/ 	.word	0x00000000
        /*0040*/ 	.short	0x0005
        /*0042*/ 	.short	0x0028
        /*0044*/ 	.byte	0x00, 0xf4, 0x21, 0x00


	//----- nvinfo : EIATTR_KPARAM_INFO
	.align		4
.L_17:
        /*0048*/ 	.byte	0x04, 0x17
        /*004a*/ 	.short	(.L_19 - .L_18)
.L_18:
        /*004c*/ 	.word	0x00000000
        /*0050*/ 	.short	0x0004
        /*0052*/ 	.short	0x0020
        /*0054*/ 	.byte	0x00, 0xf4, 0x21, 0x00


	//----- nvinfo : EIATTR_KPARAM_INFO
	.align		4
.L_19:
        /*0058*/ 	.byte	0x04, 0x17
        /*005a*/ 	.short	(.L_21 - .L_20)
.L_20:
        /*005c*/ 	.word	0x00000000
        /*0060*/ 	.short	0x0003
        /*0062*/ 	.short	0x0018
        /*0064*/ 	.byte	0x00, 0xf4, 0x21, 0x00


	//----- nvinfo : EIATTR_KPARAM_INFO
	.align		4
.L_21:
        /*0068*/ 	.byte	0x04, 0x17
        /*006a*/ 	.short	(.L_23 - .L_22)
.L_22:
        /*006c*/ 	.word	0x00000000
        /*0070*/ 	.short	0x0002
        /*0072*/ 	.short	0x0010
        /*0074*/ 	.byte	0x00, 0xf4, 0x21, 0x00


	//----- nvinfo : EIATTR_KPARAM_INFO
	.align		4
.L_23:
        /*0078*/ 	.byte	0x04, 0x17
        /*007a*/ 	.short	(.L_25 - .L_24)
.L_24:
        /*007c*/ 	.word	0x00000000
        /*0080*/ 	.short	0x0001
        /*0082*/ 	.short	0x0008
        /*0084*/ 	.byte	0x00, 0xf4, 0x21, 0x00


	//----- nvinfo : EIATTR_KPARAM_INFO
	.align		4
.L_25:
        /*0088*/ 	.byte	0x04, 0x17
        /*008a*/ 	.short	(.L_27 - .L_26)
.L_26:
        /*008c*/ 	.word	0x00000000
        /*0090*/ 	.short	0x0000
        /*0092*/ 	.short	0x0000
        /*0094*/ 	.byte	0x00, 0xf4, 0x21, 0x00


	//----- nvinfo : EIATTR_SPARSE_MMA_MASK
	.align		4
.L_27:
        /*0098*/ 	.byte	0x03, 0x50
        /*009a*/ 	.short	0x0000


	//----- nvinfo : EIATTR_MAXREG_COUNT
	.align		4
        /*009c*/ 	.byte	0x03, 0x1b
        /*009e*/ 	.short	0x00ff


	//----- nvinfo : EIATTR_EXIT_INSTR_OFFSETS
	.align		4
        /*00a0*/ 	.byte	0x04, 0x1c
        /*00a2*/ 	.short	(.L_29 - .L_28)


	//   ....[0]....
.L_28:
        /*00a4*/ 	.word	0x000007a0


	//----- nvinfo : EIATTR_REQNTID
	.align		4
.L_29:
        /*00a8*/ 	.byte	0x04, 0x10
        /*00aa*/ 	.short	(.L_31 - .L_30)
.L_30:
        /*00ac*/ 	.word	0x00000100
        /*00b0*/ 	.word	0x00000001
        /*00b4*/ 	.word	0x00000001


	//----- nvinfo : EIATTR_CBANK_PARAM_SIZE
	.align		4
.L_31:
        /*00b8*/ 	.byte	0x03, 0x19
        /*00ba*/ 	.short	0x0044


	//----- nvinfo : EIATTR_PARAM_CBANK
	.align		4
        /*00bc*/ 	.byte	0x04, 0x0a
        /*00be*/ 	.short	(.L_33 - .L_32)
	.align		4
.L_32:
        /*00c0*/ 	.word	index@(.nv.constant0.triton_poi_fused__unsafe_index_add_mul_sub_14)
        /*00c4*/ 	.short	0x0210
        /*00c6*/ 	.short	0x0044


	//----- nvinfo : EIATTR_SW_WAR
	.align		4
.L_33:
        /*00c8*/ 	.byte	0x04, 0x36
        /*00ca*/ 	.short	(.L_35 - .L_34)
.L_34:
        /*00cc*/ 	.word	0x00000008
.L_35:


//--------------------- .nv.callgraph             --------------------------
	.section	.nv.callgraph,"",@"SHT_CUDA_CALLGRAPH"
	.align	4
	.sectionentsize	8
	.align		4
        /*0000*/ 	.word	0x00000000
	.align		4
        /*0004*/ 	.word	0xffffffff
	.align		4
        /*0008*/ 	.word	0x00000000
	.align		4
        /*000c*/ 	.word	0xfffffffe
	.align		4
        /*0010*/ 	.word	0x00000000
	.align		4
        /*0014*/ 	.word	0xfffffffd
	.align		4
        /*0018*/ 	.word	0x00000000
	.align		4
        /*001c*/ 	.word	0xfffffffc


//--------------------- .text.triton_poi_fused__unsafe_index_add_mul_sub_14 --------------------------
	.section	.text.triton_poi_fused__unsafe_index_add_mul_sub_14,"ax",@progbits
	.align	128
        .global         triton_poi_fused__unsafe_index_add_mul_sub_14
        .type           triton_poi_fused__unsafe_index_add_mul_sub_14,@function
        .size           triton_poi_fused__unsafe_index_add_mul_sub_14,(.L_x_1 - triton_poi_fused__unsafe_index_add_mul_sub_14)
        .other          triton_poi_fused__unsafe_index_add_mul_sub_14,@"STO_CUDA_ENTRY STV_DEFAULT"
triton_poi_fused__unsafe_index_add_mul_sub_14:
.text.triton_poi_fused__unsafe_index_add_mul_sub_14:
[----:B------:R-:W-:Y:S01]  /*0000*/  LDC R1, c[0x0][0x28] ;  /* 0x00000a00ff017b82 */ /* 0x000fe20000000800 */
[----:B------:R-:W1:Y:S07]  /*0010*/  S2R R2, SR_TID.X ;  /* 0x0000000000027919 */ /* 0x000e6e0000002100 */
[----:B------:R-:W2:Y:S01]  /*0020*/  LDC.64 R16, c[0x0][0x218] ;  /* 0x00008600ff107b82 */ /* 0x000ea20000000a00 */
[----:B------:R-:W-:Y:S01]  /*0030*/  ULDC.64 UR4, c[0x0][0x208] ;  /* 0x0000820000047ab9 */ /* 0x000fe20000000a00 */
[----:B------:R-:W-:Y:S01]  /*0040*/  ULDC.64 UR6, c[0x0][0x228] ;  /* 0x00008a0000067ab9 */ /* 0x000fe20000000a00 */
[----:B------:R-:W3:Y:S05]  /*0050*/  S2R R0, SR_CTAID.X ;  /* 0x0000000000007919 */ /* 0x000eea0000002500 */
[----:B------:R-:W4:Y:S01]  /*0060*/  LDC.64 R12, c[0x0][0x220] ;  /* 0x00008800ff0c7b82 */ /* 0x000f220000000a00 */
[----:B-1----:R-:W-:-:S05]  /*0070*/  IMAD.SHL.U32 R2, R2, 0x2, RZ ;  /* 0x0000000202027824 */ /* 0x002fca00078e00ff */
[----:B------:R-:W-:-:S05]  /*0080*/  LOP3.LUT R3, R2, 0x1fe, RZ, 0xc0, !PT ;  /* 0x000001fe02037812 */ /* 0x000fca00078ec0ff */
[----:B---3--:R-:W-:-:S05]  /*0090*/  IMAD R4, R0, 0x200, R3 ;  /* 0x0000020000047824 */ /* 0x008fca00078e0203 */
[----:B------:R-:W-:-:S04]  /*00a0*/  SHF.R.S32.HI R3, RZ, 0x1f, R4 ;  /* 0x0000001fff037819 */ /* 0x000fc80000011404 */
[----:B------:R-:W-:-:S04]  /*00b0*/  LEA.HI R6, R3, R4, RZ, 0x5 ;  /* 0x0000000403067211 */ /* 0x000fc800078f28ff */
[----:B------:R-:W-:Y:S02]  /*00c0*/  SHF.R.S32.HI R5, RZ, 0x5, R6 ;  /* 0x00000005ff057819 */ /* 0x000fe40000011406 */
[----:B------:R-:W-:Y:S02]  /*00d0*/  LOP3.LUT R7, R6, 0xffffffe0, RZ, 0xc0, !PT ;  /* 0xffffffe006077812 */ /* 0x000fe400078ec0ff */
[----:B------:R-:W-:-:S04]  /*00e0*/  LEA.HI R2, R5, R5, RZ, 0x5 ;  /* 0x0000000505027211 */ /* 0x000fc800078f28ff */
[----:B------:R-:W-:Y:S02]  /*00f0*/  LOP3.LUT R8, R2, 0xffffffe0, RZ, 0xc0, !PT ;  /* 0xffffffe002087812 */ /* 0x000fe400078ec0ff */
[----:B------:R-:W1:Y:S03]  /*0100*/  LDC.64 R2, c[0x0][0x240] ;  /* 0x00009000ff027b82 */ /* 0x000e660000000a00 */
[----:B------:R-:W-:-:S04]  /*0110*/  IMAD.IADD R5, R5, 0x1, -R8 ;  /* 0x0000000105057824 */ /* 0x000fc800078e0a08 */
[----:B--2---:R-:W-:Y:S01]  /*0120*/  IMAD.WIDE R16, R5, 0x8, R16 ;  /* 0x0000000805107825 */ /* 0x004fe200078e0210 */
[----:B------:R-:W2:Y:S05]  /*0130*/  LDC.64 R8, c[0x0][0x230] ;  /* 0x00008c00ff087b82 */ /* 0x000eaa0000000a00 */
[----:B------:R-:W3:Y:S01]  /*0140*/  LDG.E.EL.64 R16, desc[UR4][R16.64] ;  /* 0x0000000410107981 */ /* 0x000ee2000c2e1b00 */
[----:B------:R-:W-:-:S04]  /*0150*/  IMAD.IADD R6, R4, 0x1, -R7 ;  /* 0x0000000104067824 */ /* 0x000fc800078e0a07 */
[----:B----4-:R-:W-:-:S04]  /*0160*/  IMAD.WIDE R12, R6, 0x8, R12 ;  /* 0x00000008060c7825 */ /* 0x010fc800078e020c */
[----:B-1----:R-:W-:Y:S02]  /*0170*/  IMAD.WIDE R2, R5, 0x8, R2 ;  /* 0x0000000805027825 */ /* 0x002fe400078e0202 */
[----:B------:R-:W4:Y:S04]  /*0180*/  LDG.E.EL.128 R12, desc[UR4][R12.64] ;  /* 0x000000040c0c7981 */ /* 0x000f28000c2e1d00 */
[----:B------:R-:W5:Y:S01]  /*0190*/  LDG.E.EL.64 R2, desc[UR4][R2.64] ;  /* 0x0000000402027981 */ /* 0x000f62000c2e1b00 */
[----:B--2---:R-:W-:-:S06]  /*01a0*/  IMAD.WIDE R8, R6, 0x8, R8 ;  /* 0x0000000806087825 */ /* 0x004fcc00078e0208 */
[----:B------:R-:W2:Y:S01]  /*01b0*/  LDG.E.EL.128 R8, desc[UR4][R8.64] ;  /* 0x0000000408087981 */ /* 0x000ea2000c2e1d00 */
[----:B------:R-:W-:Y:S02]  /*01c0*/  SHF.R.S32.HI R0, RZ, 0x16, R0 ;  /* 0x00000016ff007819 */ /* 0x000fe40000011400 */
[----:B---3--:R-:W-:-:S04]  /*01d0*/  SHF.R.U32.HI R7, RZ, 0x1b, R17 ;  /* 0x0000001bff077819 */ /* 0x008fc80000011611 */
[----:B------:R-:W-:-:S04]  /*01e0*/  LOP3.LUT R7, R7, 0x10, RZ, 0xc0, !PT ;  /* 0x0000001007077812 */ /* 0x000fc800078ec0ff */
[----:B------:R-:W-:Y:S02]  /*01f0*/  IADD3 R16, P0, R16, R7, RZ ;  /* 0x0000000710107210 */ /* 0x000fe40007f1e0ff */
[----:B----4-:R-:W-:-:S03]  /*0200*/  SHF.R.U32.HI R18, RZ, 0x19, R13 ;  /* 0x00000019ff127819 */ /* 0x010fc6000001160d */
[----:B------:R-:W-:Y:S01]  /*0210*/  IMAD.X R17, RZ, RZ, R17, P0 ;  /* 0x000000ffff117224 */ /* 0x000fe200000e0611 */
[----:B------:R-:W-:Y:S02]  /*0220*/  LEA R21, P0, R12, UR6, 0x2 ;  /* 0x000000060c157c11 */ /* 0x000fe4000f8010ff */
[----:B------:R-:W-:Y:S02]  /*0230*/  LOP3.LUT R18, R18, 0x40, RZ, 0xc0, !PT ;  /* 0x0000004012127812 */ /* 0x000fe400078ec0ff */
[----:B-----5:R-:W-:Y:S02]  /*0240*/  SHF.R.U32.HI R19, RZ, 0x1b, R3 ;  /* 0x0000001bff137819 */ /* 0x020fe40000011603 */
[----:B------:R-:W-:Y:S02]  /*0250*/  LEA.HI.X R13, R12, UR7, R13, 0x2, P0 ;  /* 0x000000070c0d7c11 */ /* 0x000fe400080f140d */
[----:B------:R-:W-:Y:S02]  /*0260*/  SHF.R.U32.HI R12, RZ, 0x19, R15 ;  /* 0x00000019ff0c7819 */ /* 0x000fe4000001160f */
[----:B------:R-:W-:-:S02]  /*0270*/  LOP3.LUT R19, R19, 0x10, RZ, 0xc0, !PT ;  /* 0x0000001013137812 */ /* 0x000fc400078ec0ff */
[----:B------:R-:W-:Y:S02]  /*0280*/  LEA R7, P1, R14, UR6, 0x2 ;  /* 0x000000060e077c11 */ /* 0x000fe4000f8210ff */
[----:B------:R-:W-:Y:S02]  /*0290*/  LOP3.LUT R12, R12, 0x40, RZ, 0xc0, !PT ;  /* 0x000000400c0c7812 */ /* 0x000fe400078ec0ff */
[----:B------:R-:W-:Y:S02]  /*02a0*/  IADD3 R18, P0, R18, R21, RZ ;  /* 0x0000001512127210 */ /* 0x000fe40007f1e0ff */
[----:B------:R-:W-:Y:S02]  /*02b0*/  IADD3 R2, P2, R2, R19, RZ ;  /* 0x0000001302027210 */ /* 0x000fe40007f5e0ff */
[----:B------:R-:W-:Y:S02]  /*02c0*/  LEA.HI.X R15, R14, UR7, R15, 0x2, P1 ;  /* 0x000000070e0f7c11 */ /* 0x000fe400088f140f */
[----:B------:R-:W-:Y:S01]  /*02d0*/  SGXT R19, R0, 0x1 ;  /* 0x000000010013781a */ /* 0x000fe20000000200 */
[----:B------:R-:W-:Y:S01]  /*02e0*/  IMAD.X R3, RZ, RZ, R3, P2 ;  /* 0x000000ffff037224 */ /* 0x000fe200010e0603 */
[----:B------:R-:W-:Y:S01]  /*02f0*/  IADD3 R12, P1, R12, R7, RZ ;  /* 0x000000070c0c7210 */ /* 0x000fe20007f3e0ff */
[----:B------:R-:W-:Y:S01]  /*0300*/  IMAD.X R7, RZ, RZ, R13, P0 ;  /* 0x000000ffff077224 */ /* 0x000fe200000e060d */
[C---:B------:R-:W-:Y:S01]  /*0310*/  SHF.L.U64.HI R0, R16.reuse, 0x6, R17 ;  /* 0x0000000610007819 */ /* 0x040fe20000010211 */
[----:B------:R-:W-:Y:S01]  /*0320*/  IMAD.SHL.U32 R16, R16, 0x40, RZ ;  /* 0x0000004010107824 */ /* 0x000fe200078e00ff */
[----:B------:R-:W-:Y:S01]  /*0330*/  LEA.HI R19, R19, R4, RZ, 0xa ;  /* 0x0000000413137211 */ /* 0x000fe200078f50ff */
[C---:B------:R-:W-:Y:S01]  /*0340*/  IMAD.SHL.U32 R13, R2.reuse, 0x40, RZ ;  /* 0x00000040020d7824 */ /* 0x040fe200078e00ff */
[----:B------:R-:W-:Y:S01]  /*0350*/  SHF.L.U64.HI R22, R2, 0x6, R3 ;  /* 0x0000000602167819 */ /* 0x000fe20000010203 */
[----:B------:R-:W-:Y:S01]  /*0360*/  IMAD.X R15, RZ, RZ, R15, P1 ;  /* 0x000000ffff0f7224 */ /* 0x000fe200008e060f */
[----:B------:R-:W-:-:S02]  /*0370*/  IADD3 R24, P0, R16, R18, RZ ;  /* 0x0000001210187210 */ /* 0x000fc40007f1e0ff */
[----:B------:R-:W-:Y:S02]  /*0380*/  IADD3 R18, P2, R13, R18, RZ ;  /* 0x000000120d127210 */ /* 0x000fe40007f5e0ff */
[----:B------:R-:W-:Y:S02]  /*0390*/  SHF.R.S32.HI R23, RZ, 0xa, R19 ;  /* 0x0000000aff177819 */ /* 0x000fe40000011413 */
[----:B------:R-:W-:Y:S01]  /*03a0*/  IADD3 R20, P1, R12, R16, RZ ;  /* 0x000000100c147210 */ /* 0x000fe20007f3e0ff */
[----:B------:R-:W-:Y:S01]  /*03b0*/  IMAD.X R19, R22, 0x1, R7, P2 ;  /* 0x0000000116137824 */ /* 0x000fe200010e0607 */
[----:B--2---:R-:W-:Y:S01]  /*03c0*/  SHF.R.U32.HI R26, RZ, 0x19, R9 ;  /* 0x00000019ff1a7819 */ /* 0x004fe20000011609 */
[----:B------:R-:W-:Y:S01]  /*03d0*/  IMAD.SHL.U32 R23, R23, 0x100, RZ ;  /* 0x0000010017177824 */ /* 0x000fe200078e00ff */
[----:B------:R-:W-:Y:S01]  /*03e0*/  SHF.R.U32.HI R14, RZ, 0x19, R11 ;  /* 0x00000019ff0e7819 */ /* 0x000fe2000001160b */
[----:B------:R-:W-:Y:S01]  /*03f0*/  IMAD.X R21, R15, 0x1, R0, P1 ;  /* 0x000000010f157824 */ /* 0x000fe200008e0600 */
[----:B------:R-:W-:Y:S01]  /*0400*/  IADD3.X R25, R0, R7, RZ, P0, !PT ;  /* 0x0000000700197210 */ /* 0x000fe200007fe4ff */
[----:B------:R-:W-:Y:S01]  /*0410*/  IMAD.WIDE R18, R23, 0x4, R18 ;  /* 0x0000000417127825 */ /* 0x000fe200078e0212 */
[----:B------:R-:W-:-:S03]  /*0420*/  LEA R17, P1, R10, UR6, 0x2 ;  /* 0x000000060a117c11 */ /* 0x000fc6000f8210ff */
[C---:B------:R-:W-:Y:S01]  /*0430*/  IMAD.WIDE R20, R23.reuse, 0x4, R20 ;  /* 0x0000000417147825 */ /* 0x040fe200078e0214 */
[----:B------:R1:W2:Y:S01]  /*0440*/  LDG.E.EL R3, desc[UR4][R18.64] ;  /* 0x0000000412037981 */ /* 0x0002a2000c2e1900 */
[----:B------:R-:W-:Y:S02]  /*0450*/  LEA R27, P0, R8, UR6, 0x2 ;  /* 0x00000006081b7c11 */ /* 0x000fe4000f8010ff */
[----:B------:R-:W-:Y:S01]  /*0460*/  LOP3.LUT R26, R26, 0x40, RZ, 0xc0, !PT ;  /* 0x000000401a1a7812 */ /* 0x000fe200078ec0ff */
[----:B------:R3:W4:Y:S01]  /*0470*/  LDG.E.EL R2, desc[UR4][R20.64] ;  /* 0x0000000414027981 */ /* 0x000722000c2e1900 */
[----:B------:R-:W-:Y:S01]  /*0480*/  LOP3.LUT R14, R14, 0x40, RZ, 0xc0, !PT ;  /* 0x000000400e0e7812 */ /* 0x000fe200078ec0ff */
[----:B------:R-:W-:Y:S01]  /*0490*/  IMAD.WIDE R24, R23, 0x4, R24 ;  /* 0x0000000417187825 */ /* 0x000fe200078e0218 */
[----:B------:R-:W-:Y:S01]  /*04a0*/  LEA.HI.X R11, R10, UR7, R11, 0x2, P1 ;  /* 0x000000070a0b7c11 */ /* 0x000fe200088f140b */
[----:B-1----:R-:W1:Y:S01]  /*04b0*/  LDC.64 R18, c[0x0][0x238] ;  /* 0x00008e00ff127b82 */ /* 0x002e620000000a00 */
[----:B------:R-:W-:-:S02]  /*04c0*/  LEA.HI.X R9, R8, UR7, R9, 0x2, P0 ;  /* 0x0000000708097c11 */ /* 0x000fc400080f1409 */
[----:B------:R-:W5:Y:S01]  /*04d0*/  LDG.E.EL R7, desc[UR4][R24.64] ;  /* 0x0000000418077981 */ /* 0x000f62000c2e1900 */
[----:B------:R-:W-:Y:S02]  /*04e0*/  IADD3 R10, P4, R26, R27, RZ ;  /* 0x0000001b1a0a7210 */ /* 0x000fe40007f9e0ff */
[----:B---3--:R-:W-:Y:S02]  /*04f0*/  IADD3 R20, P5, R13, R12, RZ ;  /* 0x0000000c0d147210 */ /* 0x008fe40007fbe0ff */
[----:B------:R-:W-:Y:S02]  /*0500*/  IADD3 R8, P3, R14, R17, RZ ;  /* 0x000000110e087210 */ /* 0x000fe40007f7e0ff */
[----:B------:R-:W-:Y:S01]  /*0510*/  IADD3 R14, P2, R10, R16, RZ ;  /* 0x000000100a0e7210 */ /* 0x000fe20007f5e0ff */
[----:B------:R-:W-:Y:S01]  /*0520*/  IMAD.X R21, R22, 0x1, R15, P5 ;  /* 0x0000000116157824 */ /* 0x000fe200028e060f */
[----:B------:R-:W-:Y:S02]  /*0530*/  IADD3 R12, P1, R13, R10, RZ ;  /* 0x0000000a0d0c7210 */ /* 0x000fe40007f3e0ff */
[----:B------:R-:W-:-:S02]  /*0540*/  IADD3 R10, P0, R8, R16, RZ ;  /* 0x00000010080a7210 */ /* 0x000fc40007f1e0ff */
[----:B------:R-:W-:Y:S01]  /*0550*/  IADD3 R8, P5, R13, R8, RZ ;  /* 0x000000080d087210 */ /* 0x000fe20007fbe0ff */
[----:B------:R-:W3:Y:S01]  /*0560*/  LDC.64 R16, c[0x0][0x248] ;  /* 0x00009200ff107b82 */ /* 0x000ee20000000a00 */
[----:B------:R-:W-:Y:S01]  /*0570*/  IMAD.X R13, RZ, RZ, R9, P4 ;  /* 0x000000ffff0d7224 */ /* 0x000fe200020e0609 */
[----:B------:R-:W-:-:S03]  /*0580*/  IADD3.X R9, RZ, R11, RZ, P3, !PT ;  /* 0x0000000bff097210 */ /* 0x000fc60001ffe4ff */
[--C-:B------:R-:W-:Y:S02]  /*0590*/  IMAD.X R15, R13, 0x1, R0.reuse, P2 ;  /* 0x000000010d0f7824 */ /* 0x100fe400010e0600 */
[C---:B------:R-:W-:Y:S02]  /*05a0*/  IMAD.X R13, R22.reuse, 0x1, R13, P1 ;  /* 0x00000001160d7824 */ /* 0x040fe400008e060d */
[----:B------:R-:W-:Y:S02]  /*05b0*/  IMAD.X R11, R9, 0x1, R0, P0 ;  /* 0x00000001090b7824 */ /* 0x000fe400000e0600 */
[----:B------:R-:W-:Y:S02]  /*05c0*/  IMAD.X R9, R22, 0x1, R9, P5 ;  /* 0x0000000116097824 */ /* 0x000fe400028e0609 */
[----:B------:R-:W-:-:S04]  /*05d0*/  IMAD.WIDE R12, R23, 0x4, R12 ;  /* 0x00000004170c7825 */ /* 0x000fc800078e020c */
[C---:B------:R-:W-:Y:S02]  /*05e0*/  IMAD.WIDE R20, R23.reuse, 0x4, R20 ;  /* 0x0000000417147825 */ /* 0x040fe400078e0214 */
[----:B------:R-:W2:Y:S02]  /*05f0*/  LDG.E.EL R12, desc[UR4][R12.64] ;  /* 0x000000040c0c7981 */ /* 0x000ea4000c2e1900 */
[C---:B------:R-:W-:Y:S02]  /*0600*/  IMAD.WIDE R14, R23.reuse, 0x4, R14 ;  /* 0x00000004170e7825 */ /* 0x040fe400078e020e */
[----:B------:R-:W4:Y:S02]  /*0610*/  LDG.E.EL R20, desc[UR4][R20.64] ;  /* 0x0000000414147981 */ /* 0x000f24000c2e1900 */
[C---:B------:R-:W-:Y:S02]  /*0620*/  IMAD.WIDE R10, R23.reuse, 0x4, R10 ;  /* 0x00000004170a7825 */ /* 0x040fe400078e020a */
[----:B------:R-:W5:Y:S02]  /*0630*/  LDG.E.EL R14, desc[UR4][R14.64] ;  /* 0x000000040e0e7981 */ /* 0x000f64000c2e1900 */
[----:B------:R-:W-:-:S02]  /*0640*/  IMAD.WIDE R8, R23, 0x4, R8 ;  /* 0x0000000417087825 */ /* 0x000fc400078e0208 */
[----:B------:R-:W4:Y:S02]  /*0650*/  LDG.E.EL R11, desc[UR4][R10.64] ;  /* 0x000000040a0b7981 */ /* 0x000f24000c2e1900 */
[----:B-1----:R-:W-:Y:S02]  /*0660*/  IMAD.WIDE R18, R6, 0x4, R18 ;  /* 0x0000000406127825 */ /* 0x002fe400078e0212 */
[----:B------:R-:W4:Y:S04]  /*0670*/  LDG.E.EL R9, desc[UR4][R8.64] ;  /* 0x0000000408097981 */ /* 0x000f28000c2e1900 */
[----:B------:R-:W4:Y:S01]  /*0680*/  LDG.E.EL.64 R18, desc[UR4][R18.64] ;  /* 0x0000000412127981 */ /* 0x000f22000c2e1b00 */
[----:B---3--:R-:W-:Y:S02]  /*0690*/  IMAD.WIDE R22, R5, 0x4, R16 ;  /* 0x0000000405167825 */ /* 0x008fe400078e0210 */
[----:B------:R-:W1:Y:S04]  /*06a0*/  LDC.64 R16, c[0x0][0x210] ;  /* 0x00008400ff107b82 */ /* 0x000e680000000a00 */
[----:B------:R-:W3:Y:S01]  /*06b0*/  LDG.E.EL R22, desc[UR4][R22.64] ;  /* 0x0000000416167981 */ /* 0x000ee2000c2e1900 */
[----:B-1----:R-:W-:-:S04]  /*06c0*/  IMAD.WIDE R16, R4, 0x4, R16 ;  /* 0x0000000404107825 */ /* 0x002fc800078e0210 */
[----:B--2---:R-:W-:Y:S01]  /*06d0*/  FADD R0, -R3, R12 ;  /* 0x0000000c03007221 */ /* 0x004fe20000000100 */
[----:B-----5:R-:W-:Y:S01]  /*06e0*/  FADD R5, -R7, R14 ;  /* 0x0000000e07057221 */ /* 0x020fe20000000100 */
[----:B----4-:R-:W-:Y:S01]  /*06f0*/  FADD R6, -R2, R11 ;  /* 0x0000000b02067221 */ /* 0x010fe20000000100 */
[----:B------:R-:W-:Y:S01]  /*0700*/  FADD R15, -R20, R9 ;  /* 0x00000009140f7221 */ /* 0x000fe20000000100 */
[C---:B------:R-:W-:Y:S01]  /*0710*/  FFMA R0, R18.reuse, R0, R3 ;  /* 0x0000000012007223 */ /* 0x040fe20000000003 */
[----:B------:R-:W-:Y:S01]  /*0720*/  FFMA R5, R18, R5, R7 ;  /* 0x0000000512057223 */ /* 0x000fe20000000007 */
[C---:B------:R-:W-:Y:S01]  /*0730*/  FFMA R3, R19.reuse, R6, R2 ;  /* 0x0000000613037223 */ /* 0x040fe20000000002 */
[----:B------:R-:W-:Y:S02]  /*0740*/  FFMA R20, R19, R15, R20 ;  /* 0x0000000f13147223 */ /* 0x000fe40000000014 */
[----:B------:R-:W-:Y:S02]  /*0750*/  FADD R0, -R5, R0 ;  /* 0x0000000005007221 */ /* 0x000fe40000000100 */
[----:B------:R-:W-:-:S02]  /*0760*/  FADD R20, -R3, R20 ;  /* 0x0000001403147221 */ /* 0x000fc40000000100 */
[C---:B---3--:R-:W-:Y:S02]  /*0770*/  FFMA R2, R22.reuse, R0, R5 ;  /* 0x0000000016027223 */ /* 0x048fe40000000005 */
[----:B------:R-:W-:-:S05]  /*0780*/  FFMA R3, R22, R20, R3 ;  /* 0x0000001416037223 */ /* 0x000fca0000000003 */
[----:B------:R-:W-:Y:S01]  /*0790*/  STG.E.64 desc[UR4][R16.64], R2 ;  /* 0x0000000210007986 */ /* 0x000fe2000c101b04 */
[----:B------:R-:W-:Y:S05]  /*07a0*/  EXIT ;  /* 0x000000000000794d */ /* 0x000fea0003800000 */
.L_x_0:
[----:B------:R-:W-:-:S00]  /*07b0*/  BRA `(.L_x_0) ;  /* 0xfffffffc00fc7947 */ /* 0x000fc0000383ffff */
[----:B------:R-:W-:-:S00]  /*07c0*/  NOP ;  /* 0x0000000000007918 */ /* 0x000fc00000000000 */
        /* <DEDUP_REMOVED lines=11> */
.L_x_1:


//--------------------- .nv.constant0.triton_poi_fused__unsafe_index_add_mul_sub_14 --------------------------
	.section	.nv.constant0.triton_poi_fused__unsafe_index_add_mul_sub_14,"a",@progbits
	.sectionflags	@""
	.align	4
.nv.constant0.triton_poi_fused__unsafe_index_add_mul_sub_14:
	.zero		596
